//
// Generated by NVIDIA NVVM Compiler
//
// Compiler Build ID: CL-36424714
// Cuda compilation tools, release 13.0, V13.0.88
// Based on NVVM 20.0.0
//

.version 9.0
.target sm_100
.address_size 64

	// .globl	_Z16matrix_transposePfS_ii

.visible .entry _Z16matrix_transposePfS_ii(
	.param .u64 .ptr .align 1 _Z16matrix_transposePfS_ii_param_0,
	.param .u64 .ptr .align 1 _Z16matrix_transposePfS_ii_param_1,
	.param .u32 _Z16matrix_transposePfS_ii_param_2,
	.param .u32 _Z16matrix_transposePfS_ii_param_3
)
{
	.reg .pred 	%p<4>;
	.reg .b32 	%r<13>;
	.reg .b32 	%f<2>;
	.reg .b64 	%rd<9>;

	ld.param.u64 	%rd1, [_Z16matrix_transposePfS_ii_param_0];
	ld.param.u64 	%rd2, [_Z16matrix_transposePfS_ii_param_1];
	ld.param.u32 	%r3, [_Z16matrix_transposePfS_ii_param_2];
	ld.param.u32 	%r4, [_Z16matrix_transposePfS_ii_param_3];
	mov.u32 	%r5, %ctaid.y;
	mov.u32 	%r6, %ntid.y;
	mov.u32 	%r7, %tid.y;
	mad.lo.s32 	%r1, %r5, %r6, %r7;
	mov.u32 	%r8, %ctaid.x;
	mov.u32 	%r9, %ntid.x;
	mov.u32 	%r10, %tid.x;
	mad.lo.s32 	%r2, %r8, %r9, %r10;
	setp.ge.s32 	%p1, %r1, %r3;
	setp.ge.s32 	%p2, %r2, %r4;
	or.pred  	%p3, %p1, %p2;
	@%p3 bra 	$L__BB0_2;
	cvta.to.global.u64 	%rd3, %rd2;
	cvta.to.global.u64 	%rd4, %rd1;
	mad.lo.s32 	%r11, %r3, %r2, %r1;
	mul.wide.s32 	%rd5, %r11, 4;
	add.s64 	%rd6, %rd3, %rd5;
	ld.global.f32 	%f1, [%rd6];
	mad.lo.s32 	%r12, %r4, %r1, %r2;
	mul.wide.s32 	%rd7, %r12, 4;
	add.s64 	%rd8, %rd4, %rd7;
	st.global.f32 	[%rd8], %f1;
$L__BB0_2:
	ret;

}


// ===== COMPILED SASS (sm_100) =====

	.target	sm_100

	.elftype	@"ET_EXEC"


//--------------------- .note.nv.tkinfo           --------------------------
	.section	.note.nv.tkinfo,"",@"SHT_NOTE"
	.sectionflags	@"SHF_NOTE_NV_TKINFO"
	.tkinfo
        /*0018*/ 	.word	0x00000002
        /*0030*/ 	.string	""
        /*0030*/ 	.string	"ptxas"
        /*0030*/ 	.string	"Cuda compilation tools, release 13.0, V13.0.88"
        /*0030*/ 	.string	"Build cuda_13.0.r13.0/compiler.36424714_0"
        /*0030*/ 	.string	"-arch sm_100 -m 64 "



//--------------------- .note.nv.cuinfo           --------------------------
	.section	.note.nv.cuinfo,"",@"SHT_NOTE"
	.sectionflags	@"SHF_NOTE_NV_CUINFO"
        /*0018*/ 	.short	0x0002
        /*001a*/ 	.short	0x0064
        /*001c*/ 	.short	0x0082
	.zero		2


//--------------------- .nv.info                  --------------------------
	.section	.nv.info,"",@"SHT_CUDA_INFO"
	.align	4


	//----- nvinfo : EIATTR_REGCOUNT
	.align		4
        /*0000*/ 	.byte	0x04, 0x2f
        /*0002*/ 	.short	(.L_1 - .L_0)
	.align		4
.L_0:
        /*0004*/ 	.word	index@(_Z16matrix_transposePfS_ii)
        /*0008*/ 	.word	0x0000000a


	//----- nvinfo : EIATTR_FRAME_SIZE
	.align		4
.L_1:
        /*000c*/ 	.byte	0x04, 0x11
        /*000e*/ 	.short	(.L_3 - .L_2)
	.align		4
.L_2:
        /*0010*/ 	.word	index@(_Z16matrix_transposePfS_ii)
        /*0014*/ 	.word	0x00000000


	//----- nvinfo : EIATTR_MIN_STACK_SIZE
	.align		4
.L_3:
        /*0018*/ 	.byte	0x04, 0x12
        /*001a*/ 	.short	(.L_5 - .L_4)
	.align		4
.L_4:
        /*001c*/ 	.word	index@(_Z16matrix_transposePfS_ii)
        /*0020*/ 	.word	0x00000000
.L_5:


//--------------------- .nv.compat                --------------------------
	.section	.nv.compat,"",@"SHT_CUDA_COMPAT_INFO"
	.align	4
        /*0000*/ 	.byte	0x02, 0x09, 0x00, 0x00, 0x02, 0x02, 0x01, 0x00, 0x02, 0x05, 0x05, 0x00, 0x03, 0x07, 0x01, 0x01
        /*0010*/ 	.byte	0x02, 0x03, 0x00, 0x00, 0x02, 0x06, 0x01, 0x00, 0x04, 0x0b, 0x08, 0x00, 0x09, 0x00, 0x00, 0x00
        /*0020*/ 	.byte	0x00, 0x00, 0x00, 0x00


//--------------------- .nv.info._Z16matrix_transposePfS_ii --------------------------
	.section	.nv.info._Z16matrix_transposePfS_ii,"",@"SHT_CUDA_INFO"
	.sectionflags	@""
	.align	4


	//----- nvinfo : EIATTR_CUDA_API_VERSION
	.align		4
        /*0000*/ 	.byte	0x04, 0x37
        /*0002*/ 	.short	(.L_7 - .L_6)
.L_6:
        /*0004*/ 	.word	0x00000082


	//----- nvinfo : EIATTR_KPARAM_INFO
	.align		4
.L_7:
        /*0008*/ 	.byte	0x04, 0x17
        /*000a*/ 	.short	(.L_9 - .L_8)
.L_8:
        /*000c*/ 	.word	0x00000000
        /*0010*/ 	.short	0x0003
        /*0012*/ 	.short	0x0014
        /*0014*/ 	.byte	0x00, 0xf0, 0x11, 0x00


	//----- nvinfo : EIATTR_KPARAM_INFO
	.align		4
.L_9:
        /*0018*/ 	.byte	0x04, 0x17
        /*001a*/ 	.short	(.L_11 - .L_10)
.L_10:
        /*001c*/ 	.word	0x00000000
        /*0020*/ 	.short	0x0002
        /*0022*/ 	.short	0x0010
        /*0024*/ 	.byte	0x00, 0xf0, 0x11, 0x00


	//----- nvinfo : EIATTR_KPARAM_INFO
	.align		4
.L_11:
        /*0028*/ 	.byte	0x04, 0x17
        /*002a*/ 	.short	(.L_13 - .L_12)
.L_12:
        /*002c*/ 	.word	0x00000000
        /*0030*/ 	.short	0x0001
        /*0032*/ 	.short	0x0008
        /*0034*/ 	.byte	0x00, 0xf5, 0x21, 0x00


	//----- nvinfo : EIATTR_KPARAM_INFO
	.align		4
.L_13:
        /*0038*/ 	.byte	0x04, 0x17
        /*003a*/ 	.short	(.L_15 - .L_14)
.L_14:
        /*003c*/ 	.word	0x00000000
        /*0040*/ 	.short	0x0000
        /*0042*/ 	.short	0x0000
        /*0044*/ 	.byte	0x00, 0xf5, 0x21, 0x00


	//----- nvinfo : EIATTR_SPARSE_MMA_MASK
	.align		4
.L_15:
        /*0048*/ 	.byte	0x03, 0x50
        /*004a*/ 	.short	0x0000


	//----- nvinfo : EIATTR_MAXREG_COUNT
	.align		4
        /*004c*/ 	.byte	0x03, 0x1b
        /*004e*/ 	.short	0x00ff


	//----- nvinfo : EIATTR_MERCURY_ISA_VERSION
	.align		4
        /*0050*/ 	.byte	0x03, 0x5f
        /*0052*/ 	.short	0x0101


	//----- nvinfo : EIATTR_VRC_CTA_INIT_COUNT
	.align		4
        /*0054*/ 	.byte	0x02, 0x4a
	.zero		1
	.zero		1


	//----- nvinfo : EIATTR_EXIT_INSTR_OFFSETS
	.align		4
        /*0058*/ 	.byte	0x04, 0x1c
        /*005a*/ 	.short	(.L_17 - .L_16)


	//   ....[0]....
.L_16:
        /*005c*/ 	.word	0x000000c0


	//   ....[1]....
        /*0060*/ 	.word	0x00000160


	//----- nvinfo : EIATTR_CBANK_PARAM_SIZE
	.align		4
.L_17:
        /*0064*/ 	.byte	0x03, 0x19
        /*0066*/ 	.short	0x0018


	//----- nvinfo : EIATTR_PARAM_CBANK
	.align		4
        /*0068*/ 	.byte	0x04, 0x0a
        /*006a*/ 	.short	(.L_19 - .L_18)
	.align		4
.L_18:
        /*006c*/ 	.word	index@(.nv.constant0._Z16matrix_transposePfS_ii)
        /*0070*/ 	.short	0x0380
        /*0072*/ 	.short	0x0018


	//----- nvinfo : EIATTR_SW_WAR
	.align		4
.L_19:
        /*0074*/ 	.byte	0x04, 0x36
        /*0076*/ 	.short	(.L_21 - .L_20)
.L_20:
        /*0078*/ 	.word	0x00000008
.L_21:


//--------------------- .nv.callgraph             --------------------------
	.section	.nv.callgraph,"",@"SHT_CUDA_CALLGRAPH"
	.align	4
	.sectionentsize	8
	.align		4
        /*0000*/ 	.word	0x00000000
	.align		4
        /*0004*/ 	.word	0xffffffff
	.align		4
        /*0008*/ 	.word	0x00000000
	.align		4
        /*000c*/ 	.word	0xfffffffe
	.align		4
        /*0010*/ 	.word	0x00000000
	.align		4
        /*0014*/ 	.word	0xfffffffd
	.align		4
        /*0018*/ 	.word	0x00000000
	.align		4
        /*001c*/ 	.word	0xfffffffc


//--------------------- .text._Z16matrix_transposePfS_ii --------------------------
	.section	.text._Z16matrix_transposePfS_ii,"ax",@progbits
	.align	128
        .global         _Z16matrix_transposePfS_ii
        .type           _Z16matrix_transposePfS_ii,@function
        .size           _Z16matrix_transposePfS_ii,(.L_x_1 - _Z16matrix_transposePfS_ii)
        .other          _Z16matrix_transposePfS_ii,@"STO_CUDA_ENTRY STV_DEFAULT"
_Z16matrix_transposePfS_ii:
.text._Z16matrix_transposePfS_ii:
[----:B------:R-:W-:Y:S01]  /*0000*/  LDC R1, c[0x0][0x37c] ;  /* 0x0000df00ff017b82 */ /* 0x000fe20000000800 */
[----:B------:R-:W0:Y:S07]  /*0010*/  S2R R2, SR_TID.X ;  /* 0x0000000000027919 */ /* 0x000e2e0000002100 */
[----:B------:R-:W1:Y:S01]  /*0020*/  LDC R0, c[0x0][0x364] ;  /* 0x0000d900ff007b82 */ /* 0x000e620000000800 */
[----:B------:R-:W2:Y:S01]  /*0030*/  LDCU.64 UR6, c[0x0][0x390] ;  /* 0x00007200ff0677ac */ /* 0x000ea20008000a00 */
[----:B------:R-:W1:Y:S06]  /*0040*/  S2R R3, SR_TID.Y ;  /* 0x0000000000037919 */ /* 0x000e6c0000002200 */
[----:B------:R-:W0:Y:S08]  /*0050*/  S2UR UR5, SR_CTAID.X ;  /* 0x00000000000579c3 */ /* 0x000e300000002500 */
[----:B------:R-:W0:Y:S08]  /*0060*/  LDC R7, c[0x0][0x360] ;  /* 0x0000d800ff077b82 */ /* 0x000e300000000800 */
[----:B------:R-:W1:Y:S01]  /*0070*/  S2UR UR4, SR_CTAID.Y ;  /* 0x00000000000479c3 */ /* 0x000e620000002600 */
[----:B0-----:R-:W-:-:S05]  /*0080*/  IMAD R7, R7, UR5, R2 ;  /* 0x0000000507077c24 */ /* 0x001fca000f8e0202 */
[----:B--2---:R-:W-:Y:S01]  /*0090*/  ISETP.GE.AND P0, PT, R7, UR7, PT ;  /* 0x0000000707007c0c */ /* 0x004fe2000bf06270 */
[----:B-1----:R-:W-:-:S05]  /*00a0*/  IMAD R0, R0, UR4, R3 ;  /* 0x0000000400007c24 */ /* 0x002fca000f8e0203 */
[----:B------:R-:W-:-:S13]  /*00b0*/  ISETP.GE.OR P0, PT, R0, UR6, P0 ;  /* 0x0000000600007c0c */ /* 0x000fda0008706670 */
[----:B------:R-:W-:Y:S05]  /*00c0*/  @P0 EXIT ;  /* 0x000000000000094d */ /* 0x000fea0003800000 */
[----:B------:R-:W0:Y:S01]  /*00d0*/  LDC.64 R2, c[0x0][0x388] ;  /* 0x0000e200ff027b82 */ /* 0x000e220000000a00 */
[----:B------:R-:W1:Y:S01]  /*00e0*/  LDCU.64 UR4, c[0x0][0x358] ;  /* 0x00006b00ff0477ac */ /* 0x000e620008000a00 */
[----:B------:R-:W-:-:S04]  /*00f0*/  IMAD R5, R7, UR6, R0 ;  /* 0x0000000607057c24 */ /* 0x000fc8000f8e0200 */
[----:B0-----:R-:W-:Y:S02]  /*0100*/  IMAD.WIDE R2, R5, 0x4, R2 ;  /* 0x0000000405027825 */ /* 0x001fe400078e0202 */
[----:B------:R-:W0:Y:S04]  /*0110*/  LDC.64 R4, c[0x0][0x380] ;  /* 0x0000e000ff047b82 */ /* 0x000e280000000a00 */
[----:B-1----:R-:W2:Y:S01]  /*0120*/  LDG.E R3, desc[UR4][R2.64] ;  /* 0x0000000402037981 */ /* 0x002ea2000c1e1900 */
[----:B------:R-:W-:-:S04]  /*0130*/  IMAD R7, R0, UR7, R7 ;  /* 0x0000000700077c24 */ /* 0x000fc8000f8e0207 */
[----:B0-----:R-:W-:-:S05]  /*0140*/  IMAD.WIDE R4, R7, 0x4, R4 ;  /* 0x0000000407047825 */ /* 0x001fca00078e0204 */
[----:B--2---:R-:W-:Y:S01]  /*0150*/  STG.E desc[UR4][R4.64], R3 ;  /* 0x0000000304007986 */ /* 0x004fe2000c101904 */
[----:B------:R-:W-:Y:S05]  /*0160*/  EXIT ;  /* 0x000000000000794d */ /* 0x000fea0003800000 */
.L_x_0:
[----:B------:R-:W-:-:S00]  /*0170*/  BRA `(.L_x_0) ;  /* 0xfffffffc00fc7947 */ /* 0x000fc0000383ffff */
[----:B------:R-:W-:-:S00]  /*0180*/  NOP ;  /* 0x0000000000007918 */ /* 0x000fc00000000000 */
[----:B------:R-:W-:-:S00]  /*0190*/  NOP ;  /* 0x0000000000007918 */ /* 0x000fc00000000000 */
[----:B------:R-:W-:-:S00]  /*01a0*/  NOP ;  /* 0x0000000000007918 */ /* 0x000fc00000000000 */
[----:B------:R-:W-:-:S00]  /*01b0*/  NOP ;  /* 0x0000000000007918 */ /* 0x000fc00000000000 */
[----:B------:R-:W-:-:S00]  /*01c0*/  NOP ;  /* 0x0000000000007918 */ /* 0x000fc00000000000 */
[----:B------:R-:W-:-:S00]  /*01d0*/  NOP ;  /* 0x0000000000007918 */ /* 0x000fc00000000000 */
[----:B------:R-:W-:-:S00]  /*01e0*/  NOP ;  /* 0x0000000000007918 */ /* 0x000fc00000000000 */
[----:B------:R-:W-:-:S00]  /*01f0*/  NOP ;  /* 0x0000000000007918 */ /* 0x000fc00000000000 */
.L_x_1:


//--------------------- .nv.shared.reserved.0     --------------------------
	.section	.nv.shared.reserved.0,"aw",@nobits
	.weak		__nv_reservedSMEM_offset_0_alias
	.size		__nv_reservedSMEM_offset_0_alias, 0, 64
	.other		__nv_reservedSMEM_offset_0_alias,@"STO_CUDA_RESERVED_SHARED STV_DEFAULT"
__nv_reservedSMEM_offset_0_alias:
	.zero		0
	.zero		64


//--------------------- .nv.constant0._Z16matrix_transposePfS_ii --------------------------
	.section	.nv.constant0._Z16matrix_transposePfS_ii,"a",@progbits
	.sectionflags	@""
	.align	4
.nv.constant0._Z16matrix_transposePfS_ii:
	.zero		920


//--------------------- SYMBOLS --------------------------

	.type		.nv.reservedSmem.offset0,@object
	.size		.nv.reservedSmem.offset0,0x4
